	.headerflags	@"EF_CUDA_TEXMODE_UNIFIED EF_CUDA_64BIT_ADDRESS EF_CUDA_ACCELERATORS EF_CUDA_SM90 EF_CUDA_VIRTUAL_SM(EF_CUDA_SM90)"
	.elftype	@"ET_EXEC"


//--------------------- .nv.info                  --------------------------
	.section	.nv.info,"",@"SHT_CUDA_INFO"
	.align	4


	//----- nvinfo : EIATTR_REGCOUNT
	.align		4
        /*0000*/ 	.byte	0x04, 0x2f
        /*0002*/ 	.short	(.L_3 - .L_2)
	.align		4
.L_2:
        /*0004*/ 	.word	index@(triton_poi_fused__native_batch_norm_legit_no_training_mean_relu_12)
        /*0008*/ 	.word	0x00000018


	//----- nvinfo : EIATTR_MIN_STACK_SIZE
	.align		4
.L_3:
        /*000c*/ 	.byte	0x04, 0x12
        /*000e*/ 	.short	(.L_5 - .L_4)
	.align		4
.L_4:
        /*0010*/ 	.word	index@(triton_poi_fused__native_batch_norm_legit_no_training_mean_relu_12)
        /*0014*/ 	.word	0x00000000


	//----- nvinfo : EIATTR_FRAME_SIZE
	.align		4
.L_5:
        /*0018*/ 	.byte	0x04, 0x11
        /*001a*/ 	.short	(.L_7 - .L_6)
	.align		4
.L_6:
        /*001c*/ 	.word	index@(triton_poi_fused__native_batch_norm_legit_no_training_mean_relu_12)
        /*0020*/ 	.word	0x00000000


	//----- nvinfo : EIATTR_MIN_STACK_SIZE
	.align		4
.L_7:
        /*0024*/ 	.byte	0x04, 0x12
        /*0026*/ 	.short	(.L_9 - .L_8)
	.align		4
.L_8:
        /*0028*/ 	.word	index@(triton_poi_fused__native_batch_norm_legit_no_training_mean_relu_12)
        /*002c*/ 	.word	0x00000000
.L_9:


//--------------------- .nv.info.triton_poi_fused__native_batch_norm_legit_no_training_mean_relu_12 --------------------------
	.section	.nv.info.triton_poi_fused__native_batch_norm_legit_no_training_mean_relu_12,"",@"SHT_CUDA_INFO"
	.sectionflags	@""
	.align	4


	//----- nvinfo : EIATTR_CUDA_API_VERSION
	.align		4
        /*0000*/ 	.byte	0x04, 0x37
        /*0002*/ 	.short	(.L_11 - .L_10)
.L_10:
        /*0004*/ 	.word	0x0000007c


	//----- nvinfo : EIATTR_KPARAM_INFO
	.align		4
.L_11:
        /*0008*/ 	.byte	0x04, 0x17
        /*000a*/ 	.short	(.L_13 - .L_12)
.L_12:
        /*000c*/ 	.word	0x00000000
        /*0010*/ 	.short	0x0006
        /*0012*/ 	.short	0x0030
        /*0014*/ 	.byte	0x00, 0xf0, 0x11, 0x00


	//----- nvinfo : EIATTR_KPARAM_INFO
	.align		4
.L_13:
        /*0018*/ 	.byte	0x04, 0x17
        /*001a*/ 	.short	(.L_15 - .L_14)
.L_14:
        /*001c*/ 	.word	0x00000000
        /*0020*/ 	.short	0x0005
        /*0022*/ 	.short	0x0028
        /*0024*/ 	.byte	0x00, 0xf4, 0x21, 0x00


	//----- nvinfo : EIATTR_KPARAM_INFO
	.align		4
.L_15:
        /*0028*/ 	.byte	0x04, 0x17
        /*002a*/ 	.short	(.L_17 - .L_16)
.L_16:
        /*002c*/ 	.word	0x00000000
        /*0030*/ 	.short	0x0004
        /*0032*/ 	.short	0x0020
        /*0034*/ 	.byte	0x00, 0xf4, 0x21, 0x00


	//----- nvinfo : EIATTR_KPARAM_INFO
	.align		4
.L_17:
        /*0038*/ 	.byte	0x04, 0x17
        /*003a*/ 	.short	(.L_19 - .L_18)
.L_18:
        /*003c*/ 	.word	0x00000000
        /*0040*/ 	.short	0x0003
        /*0042*/ 	.short	0x0018
        /*0044*/ 	.byte	0x00, 0xf4, 0x21, 0x00


	//----- nvinfo : EIATTR_KPARAM_INFO
	.align		4
.L_19:
        /*0048*/ 	.byte	0x04, 0x17
        /*004a*/ 	.short	(.L_21 - .L_20)
.L_20:
        /*004c*/ 	.word	0x00000000
        /*0050*/ 	.short	0x0002
        /*0052*/ 	.short	0x0010
        /*0054*/ 	.byte	0x00, 0xf4, 0x21, 0x00


	//----- nvinfo : EIATTR_KPARAM_INFO
	.align		4
.L_21:
        /*0058*/ 	.byte	0x04, 0x17
        /*005a*/ 	.short	(.L_23 - .L_22)
.L_22:
        /*005c*/ 	.word	0x00000000
        /*0060*/ 	.short	0x0001
        /*0062*/ 	.short	0x0008
        /*0064*/ 	.byte	0x00, 0xf4, 0x21, 0x00


	//----- nvinfo : EIATTR_KPARAM_INFO
	.align		4
.L_23:
        /*0068*/ 	.byte	0x04, 0x17
        /*006a*/ 	.short	(.L_25 - .L_24)
.L_24:
        /*006c*/ 	.word	0x00000000
        /*0070*/ 	.short	0x0000
        /*0072*/ 	.short	0x0000
        /*0074*/ 	.byte	0x00, 0xf4, 0x21, 0x00


	//----- nvinfo : EIATTR_SPARSE_MMA_MASK
	.align		4
.L_25:
        /*0078*/ 	.byte	0x03, 0x50
        /*007a*/ 	.short	0x0000


	//----- nvinfo : EIATTR_MAXREG_COUNT
	.align		4
        /*007c*/ 	.byte	0x03, 0x1b
        /*007e*/ 	.short	0x00ff


	//----- nvinfo : EIATTR_EXIT_INSTR_OFFSETS
	.align		4
        /*0080*/ 	.byte	0x04, 0x1c
        /*0082*/ 	.short	(.L_27 - .L_26)


	//   ....[0]....
.L_26:
        /*0084*/ 	.word	0x000004b0


	//----- nvinfo : EIATTR_REQNTID
	.align		4
.L_27:
        /*0088*/ 	.byte	0x04, 0x10
        /*008a*/ 	.short	(.L_29 - .L_28)
.L_28:
        /*008c*/ 	.word	0x00000080
        /*0090*/ 	.word	0x00000001
        /*0094*/ 	.word	0x00000001


	//----- nvinfo : EIATTR_CBANK_PARAM_SIZE
	.align		4
.L_29:
        /*0098*/ 	.byte	0x03, 0x19
        /*009a*/ 	.short	0x0034


	//----- nvinfo : EIATTR_PARAM_CBANK
	.align		4
        /*009c*/ 	.byte	0x04, 0x0a
        /*009e*/ 	.short	(.L_31 - .L_30)
	.align		4
.L_30:
        /*00a0*/ 	.word	index@(.nv.constant0.triton_poi_fused__native_batch_norm_legit_no_training_mean_relu_12)
        /*00a4*/ 	.short	0x0210
        /*00a6*/ 	.short	0x0034


	//----- nvinfo : EIATTR_SW_WAR
	.align		4
.L_31:
        /*00a8*/ 	.byte	0x04, 0x36
        /*00aa*/ 	.short	(.L_33 - .L_32)
.L_32:
        /*00ac*/ 	.word	0x00000008
.L_33:


//--------------------- .nv.callgraph             --------------------------
	.section	.nv.callgraph,"",@"SHT_CUDA_CALLGRAPH"
	.align	4
	.sectionentsize	8
	.align		4
        /*0000*/ 	.word	0x00000000
	.align		4
        /*0004*/ 	.word	0xffffffff
	.align		4
        /*0008*/ 	.word	0x00000000
	.align		4
        /*000c*/ 	.word	0xfffffffe
	.align		4
        /*0010*/ 	.word	0x00000000
	.align		4
        /*0014*/ 	.word	0xfffffffd
	.align		4
        /*0018*/ 	.word	0x00000000
	.align		4
        /*001c*/ 	.word	0xfffffffc


//--------------------- .nv.constant4             --------------------------
	.section	.nv.constant4,"a",@progbits
	.align	8
	.align		8
.nv.constant4:
        /*0000*/ 	.dword	_$_str
	.align		8
        /*0008*/ 	.dword	_$_str_$_2


//--------------------- .text.triton_poi_fused__native_batch_norm_legit_no_training_mean_relu_12 --------------------------
	.section	.text.triton_poi_fused__native_batch_norm_legit_no_training_mean_relu_12,"ax",@progbits
	.align	128
        .global         triton_poi_fused__native_batch_norm_legit_no_training_mean_relu_12
        .type           triton_poi_fused__native_batch_norm_legit_no_training_mean_relu_12,@function
        .size           triton_poi_fused__native_batch_norm_legit_no_training_mean_relu_12,(.L_x_1 - triton_poi_fused__native_batch_norm_legit_no_training_mean_relu_12)
        .other          triton_poi_fused__native_batch_norm_legit_no_training_mean_relu_12,@"STO_CUDA_ENTRY STV_DEFAULT"
triton_poi_fused__native_batch_norm_legit_no_training_mean_relu_12:
.text.triton_poi_fused__native_batch_norm_legit_no_training_mean_relu_12:
[----:B------:R-:W-:Y:S01]  /*0000*/  LDC R1, c[0x0][0x28] ;  /* 0x00000a00ff017b82 */ /* 0x000fe20000000800 */
[----:B------:R-:W1:Y:S07]  /*0010*/  S2R R0, SR_TID.X ;  /* 0x0000000000007919 */ /* 0x000e6e0000002100 */
[----:B------:R-:W2:Y:S01]  /*0020*/  LDC.64 R12, c[0x0][0x220] ;  /* 0x00008800ff0c7b82 */ /* 0x000ea20000000a00 */
[----:B------:R-:W-:Y:S01]  /*0030*/  ULDC.64 UR4, c[0x0][0x208] ;  /* 0x0000820000047ab9 */ /* 0x000fe20000000a00 */
[----:B------:R-:W3:Y:S06]  /*0040*/  S2R R3, SR_CTAID.X ;  /* 0x0000000000037919 */ /* 0x000eec0000002500 */
[----:B------:R-:W4:Y:S08]  /*0050*/  LDC.64 R8, c[0x0][0x210] ;  /* 0x00008400ff087b82 */ /* 0x000f300000000a00 */
[----:B------:R-:W5:Y:S08]  /*0060*/  LDC.64 R10, c[0x0][0x218] ;  /* 0x00008600ff0a7b82 */ /* 0x000f700000000a00 */
[----:B------:R-:W4:Y:S01]  /*0070*/  LDC.64 R4, c[0x0][0x228] ;  /* 0x00008a00ff047b82 */ /* 0x000f220000000a00 */
[----:B-1----:R-:W-:-:S04]  /*0080*/  LOP3.LUT R0, R0, 0x7f, RZ, 0xc0, !PT ;  /* 0x0000007f00007812 */ /* 0x002fc800078ec0ff */
[----:B---3--:R-:W-:-:S04]  /*0090*/  LEA R0, R3, R0, 0x7 ;  /* 0x0000000003007211 */ /* 0x008fc800078e38ff */
[----:B------:R-:W-:-:S04]  /*00a0*/  SHF.R.S32.HI R3, RZ, 0x1f, R0 ;  /* 0x0000001fff037819 */ /* 0x000fc80000011400 */
[----:B------:R-:W-:-:S04]  /*00b0*/  LEA.HI R3, R3, R0, RZ, 0xa ;  /* 0x0000000003037211 */ /* 0x000fc800078f50ff */
[----:B------:R-:W-:-:S04]  /*00c0*/  LOP3.LUT R7, R3, 0xfffffc00, RZ, 0xc0, !PT ;  /* 0xfffffc0003077812 */ /* 0x000fc800078ec0ff */
[----:B------:R-:W-:-:S05]  /*00d0*/  IADD3 R7, R0, -R7, RZ ;  /* 0x8000000700077210 */ /* 0x000fca0007ffe0ff */
[----:B--2---:R-:W-:-:S05]  /*00e0*/  IMAD.WIDE R12, R7, 0x4, R12 ;  /* 0x00000004070c7825 */ /* 0x004fca00078e020c */
[----:B------:R1:W2:Y:S01]  /*00f0*/  LDG.E.EL R6, desc[UR4][R12.64] ;  /* 0x000000040c067981 */ /* 0x0002a2000c2e1900 */
[----:B------:R-:W-:Y:S01]  /*0100*/  SHF.L.U32 R14, R3, 0x2, RZ ;  /* 0x00000002030e7819 */ /* 0x000fe200000006ff */
[C---:B-----5:R-:W-:Y:S01]  /*0110*/  IMAD.WIDE R10, R7.reuse, 0x4, R10 ;  /* 0x00000004070a7825 */ /* 0x060fe200078e020a */
[----:B------:R-:W3:Y:S02]  /*0120*/  LDC.64 R2, c[0x0][0x230] ;  /* 0x00008c00ff027b82 */ /* 0x000ee40000000a00 */
[----:B------:R-:W-:Y:S01]  /*0130*/  LOP3.LUT R14, R14, 0xfffff000, RZ, 0xc0, !PT ;  /* 0xfffff0000e0e7812 */ /* 0x000fe200078ec0ff */
[----:B0---4-:R-:W-:Y:S02]  /*0140*/  IMAD.WIDE R4, R7, 0x4, R4 ;  /* 0x0000000407047825 */ /* 0x011fe400078e0204 */
[----:B------:R-:W4:Y:S01]  /*0150*/  LDG.E.EL R11, desc[UR4][R10.64] ;  /* 0x000000040a0b7981 */ /* 0x000f22000c2e1900 */
[----:B------:R-:W-:-:S03]  /*0160*/  IADD3 R15, R7, R14, RZ ;  /* 0x0000000e070f7210 */ /* 0x000fc60007ffe0ff */
[----:B------:R-:W5:Y:S01]  /*0170*/  LDG.E.EL R4, desc[UR4][R4.64] ;  /* 0x0000000404047981 */ /* 0x000f62000c2e1900 */
[----:B------:R-:W-:Y:S01]  /*0180*/  IADD3 R17, R15, 0x400, RZ ;  /* 0x000004000f117810 */ /* 0x000fe20007ffe0ff */
[--C-:B-1----:R-:W-:Y:S01]  /*0190*/  IMAD.WIDE R12, R15, 0x4, R8.reuse ;  /* 0x000000040f0c7825 */ /* 0x102fe200078e0208 */
[----:B------:R-:W-:Y:S02]  /*01a0*/  IADD3 R19, R15, 0x800, RZ ;  /* 0x000008000f137810 */ /* 0x000fe40007ffe0ff */
[----:B------:R-:W-:Y:S01]  /*01b0*/  IADD3 R21, R15, 0xc00, RZ ;  /* 0x00000c000f157810 */ /* 0x000fe20007ffe0ff */
[--C-:B------:R-:W-:Y:S02]  /*01c0*/  IMAD.WIDE R14, R17, 0x4, R8.reuse ;  /* 0x00000004110e7825 */ /* 0x100fe400078e0208 */
[----:B------:R-:W4:Y:S02]  /*01d0*/  LDG.E R12, desc[UR4][R12.64] ;  /* 0x000000040c0c7981 */ /* 0x000f24000c1e1900 */
[----:B------:R-:W-:-:S02]  /*01e0*/  IMAD.WIDE R16, R19, 0x4, R8 ;  /* 0x0000000413107825 */ /* 0x000fc400078e0208 */
[----:B------:R-:W4:Y:S02]  /*01f0*/  LDG.E R14, desc[UR4][R14.64] ;  /* 0x000000040e0e7981 */ /* 0x000f24000c1e1900 */
[----:B------:R-:W-:Y:S02]  /*0200*/  IMAD.WIDE R8, R21, 0x4, R8 ;  /* 0x0000000415087825 */ /* 0x000fe400078e0208 */
[----:B------:R-:W4:Y:S02]  /*0210*/  LDG.E R16, desc[UR4][R16.64] ;  /* 0x0000000410107981 */ /* 0x000f24000c1e1900 */
[----:B---3--:R-:W-:Y:S02]  /*0220*/  IMAD.WIDE R2, R7, 0x4, R2 ;  /* 0x0000000407027825 */ /* 0x008fe400078e0202 */
[----:B------:R0:W3:Y:S04]  /*0230*/  LDG.E R8, desc[UR4][R8.64] ;  /* 0x0000000408087981 */ /* 0x0000e8000c1e1900 */
[----:B------:R1:W5:Y:S01]  /*0240*/  LDG.E.EL R7, desc[UR4][R2.64] ;  /* 0x0000000402077981 */ /* 0x000362000c2e1900 */
[----:B0-----:R-:W-:Y:S01]  /*0250*/  HFMA2.MMA R9, -RZ, RZ, 1.625, 0 ;  /* 0x3e800000ff097435 */ /* 0x001fe200000001ff */
[----:B-1----:R-:W0:Y:S02]  /*0260*/  LDC.64 R2, c[0x0][0x238] ;  /* 0x00008e00ff027b82 */ /* 0x002e240000000a00 */
[----:B0-----:R-:W-:-:S04]  /*0270*/  IMAD.WIDE R2, R0, 0x4, R2 ;  /* 0x0000000400027825 */ /* 0x001fc800078e0202 */
[----:B--2---:R-:W-:-:S04]  /*0280*/  FADD R6, R6, 9.9999997473787516356e-06 ;  /* 0x3727c5ac06067421 */ /* 0x004fc80000000000 */
[----:B------:R-:W0:Y:S02]  /*0290*/  MUFU.SQRT R18, R6 ;  /* 0x0000000600127308 */ /* 0x000e240000002000 */
[C---:B0-----:R-:W-:Y:S02]  /*02a0*/  FSETP.GT.AND P0, PT, R18.reuse, 8.50705917302346158658e+37, PT ;  /* 0x7e8000001200780b */ /* 0x041fe40003f04000 */
[----:B------:R-:W-:-:S11]  /*02b0*/  FSETP.GEU.AND P1, PT, R18, 1.175494350822287508e-38, PT ;  /* 0x008000001200780b */ /* 0x000fd60003f2e000 */
[----:B------:R-:W-:-:S04]  /*02c0*/  @P0 FMUL R18, R18, 0.25 ;  /* 0x3e80000012120820 */ /* 0x000fc80000400000 */
[----:B------:R-:W-:-:S06]  /*02d0*/  @!P1 FMUL R18, R18, 16777216 ;  /* 0x4b80000012129820 */ /* 0x000fcc0000400000 */
[----:B------:R-:W0:Y:S01]  /*02e0*/  MUFU.RCP R18, R18 ;  /* 0x0000001200127308 */ /* 0x000e220000001000 */
[----:B------:R-:W-:Y:S01]  /*02f0*/  FSEL R9, R9, 1, P0 ;  /* 0x3f80000009097808 */ /* 0x000fe20000000000 */
[----:B----4-:R-:W-:-:S04]  /*0300*/  FADD R12, R12, -R11 ;  /* 0x8000000b0c0c7221 */ /* 0x010fc80000000000 */
[----:B------:R-:W-:Y:S01]  /*0310*/  @!P1 FMUL R9, R9, 16777216 ;  /* 0x4b80000009099820 */ /* 0x000fe20000400000 */
[C---:B------:R-:W-:Y:S01]  /*0320*/  FADD R14, -R11.reuse, R14 ;  /* 0x0000000e0b0e7221 */ /* 0x040fe20000000100 */
[----:B------:R-:W-:Y:S02]  /*0330*/  FADD R16, -R11, R16 ;  /* 0x000000100b107221 */ /* 0x000fe40000000100 */
[----:B0-----:R-:W-:-:S04]  /*0340*/  FMUL R9, R18, R9 ;  /* 0x0000000912097220 */ /* 0x001fc80000400000 */
[C---:B------:R-:W-:Y:S01]  /*0350*/  FMUL R12, R9.reuse, R12 ;  /* 0x0000000c090c7220 */ /* 0x040fe20000400000 */
[----:B------:R-:W-:Y:S01]  /*0360*/  FMUL R14, R9, R14 ;  /* 0x0000000e090e7220 */ /* 0x000fe20000400000 */
[----:B---3--:R-:W-:Y:S01]  /*0370*/  FADD R8, -R11, R8 ;  /* 0x000000080b087221 */ /* 0x008fe20000000100 */
[C---:B------:R-:W-:Y:S01]  /*0380*/  FMUL R16, R9.reuse, R16 ;  /* 0x0000001009107220 */ /* 0x040fe20000400000 */
[C-C-:B-----5:R-:W-:Y:S01]  /*0390*/  FFMA R12, R4.reuse, R12, R7.reuse ;  /* 0x0000000c040c7223 */ /* 0x160fe20000000007 */
[C-C-:B------:R-:W-:Y:S01]  /*03a0*/  FFMA R14, R4.reuse, R14, R7.reuse ;  /* 0x0000000e040e7223 */ /* 0x140fe20000000007 */
[----:B------:R-:W-:Y:S01]  /*03b0*/  FMUL R8, R9, R8 ;  /* 0x0000000809087220 */ /* 0x000fe20000400000 */
[--C-:B------:R-:W-:Y:S02]  /*03c0*/  FFMA R16, R4, R16, R7.reuse ;  /* 0x0000001004107223 */ /* 0x100fe40000000007 */
[----:B------:R-:W-:Y:S02]  /*03d0*/  FSETP.GEU.AND P2, PT, R12, RZ, PT ;  /* 0x000000ff0c00720b */ /* 0x000fe40003f4e000 */
[----:B------:R-:W-:Y:S01]  /*03e0*/  FSETP.GEU.AND P1, PT, R14, RZ, PT ;  /* 0x000000ff0e00720b */ /* 0x000fe20003f2e000 */
[----:B------:R-:W-:Y:S01]  /*03f0*/  FFMA R8, R4, R8, R7 ;  /* 0x0000000804087223 */ /* 0x000fe20000000007 */
[----:B------:R-:W-:-:S02]  /*0400*/  FSETP.GEU.AND P0, PT, R16, RZ, PT ;  /* 0x000000ff1000720b */ /* 0x000fc40003f0e000 */
[----:B------:R-:W-:Y:S02]  /*0410*/  FSEL R12, R12, RZ, P2 ;  /* 0x000000ff0c0c7208 */ /* 0x000fe40001000000 */
[----:B------:R-:W-:Y:S02]  /*0420*/  FSEL R5, R14, RZ, P1 ;  /* 0x000000ff0e057208 */ /* 0x000fe40000800000 */
[----:B------:R-:W-:Y:S02]  /*0430*/  FSETP.GEU.AND P1, PT, R8, RZ, PT ;  /* 0x000000ff0800720b */ /* 0x000fe40003f2e000 */
[----:B------:R-:W-:Y:S01]  /*0440*/  FSEL R16, R16, RZ, P0 ;  /* 0x000000ff10107208 */ /* 0x000fe20000000000 */
[----:B------:R-:W-:Y:S01]  /*0450*/  FADD R5, R12, R5 ;  /* 0x000000050c057221 */ /* 0x000fe20000000000 */
[----:B------:R-:W-:-:S03]  /*0460*/  FSEL R8, R8, RZ, P1 ;  /* 0x000000ff08087208 */ /* 0x000fc60000800000 */
[----:B------:R-:W-:-:S04]  /*0470*/  FADD R5, R5, R16 ;  /* 0x0000001005057221 */ /* 0x000fc80000000000 */
[----:B------:R-:W-:-:S04]  /*0480*/  FADD R5, R5, R8 ;  /* 0x0000000805057221 */ /* 0x000fc80000000000 */
[----:B------:R-:W-:-:S05]  /*0490*/  FMUL R5, R5, 0.25 ;  /* 0x3e80000005057820 */ /* 0x000fca0000400000 */
[----:B------:R-:W-:Y:S01]  /*04a0*/  STG.E desc[UR4][R2.64], R5 ;  /* 0x0000000502007986 */ /* 0x000fe2000c101904 */
[----:B------:R-:W-:Y:S05]  /*04b0*/  EXIT ;  /* 0x000000000000794d */ /* 0x000fea0003800000 */
.L_x_0:
[----:B------:R-:W-:-:S00]  /*04c0*/  BRA `(.L_x_0) ;  /* 0xfffffffc00fc7947 */ /* 0x000fc0000383ffff */
[----:B------:R-:W-:-:S00]  /*04d0*/  NOP ;  /* 0x0000000000007918 */ /* 0x000fc00000000000 */
        /* <DEDUP_REMOVED lines=10> */
.L_x_1:


//--------------------- .nv.global.init           --------------------------
	.section	.nv.global.init,"aw",@progbits
.nv.global.init:
	.type		_$_str,@object
	.size		_$_str,(_$_str_$_2 - _$_str)
_$_str:
        /*0000*/ 	.byte	0x5f, 0x5f, 0x43, 0x55, 0x44, 0x41, 0x5f, 0x46, 0x54, 0x5a, 0x00
	.type		_$_str_$_2,@object
	.size		_$_str_$_2,(.L_1 - _$_str_$_2)
_$_str_$_2:
        /*000b*/ 	.byte	0x5f, 0x5f, 0x43, 0x55, 0x44, 0x41, 0x5f, 0x50, 0x52, 0x45, 0x43, 0x5f, 0x53, 0x51, 0x52, 0x54
        /*001b*/ 	.byte	0x00
.L_1:


//--------------------- .nv.constant0.triton_poi_fused__native_batch_norm_legit_no_training_mean_relu_12 --------------------------
	.section	.nv.constant0.triton_poi_fused__native_batch_norm_legit_no_training_mean_relu_12,"a",@progbits
	.sectionflags	@""
	.align	4
.nv.constant0.triton_poi_fused__native_batch_norm_legit_no_training_mean_relu_12:
	.zero		580
